	.headerflags	@"EF_CUDA_TEXMODE_UNIFIED EF_CUDA_64BIT_ADDRESS EF_CUDA_ACCELERATORS EF_CUDA_SM90 EF_CUDA_VIRTUAL_SM(EF_CUDA_SM90)"
	.elftype	@"ET_EXEC"


//--------------------- .nv.info                  --------------------------
	.section	.nv.info,"",@"SHT_CUDA_INFO"
	.align	4


	//----- nvinfo : EIATTR_REGCOUNT
	.align		4
        /*0000*/ 	.byte	0x04, 0x2f
        /*0002*/ 	.short	(.L_1 - .L_0)
	.align		4
.L_0:
        /*0004*/ 	.word	index@(triton_poi_fused_convolution_leaky_relu_leaky_relu_backward_9)
        /*0008*/ 	.word	0x0000000c


	//----- nvinfo : EIATTR_MIN_STACK_SIZE
	.align		4
.L_1:
        /*000c*/ 	.byte	0x04, 0x12
        /*000e*/ 	.short	(.L_3 - .L_2)
	.align		4
.L_2:
        /*0010*/ 	.word	index@(triton_poi_fused_convolution_leaky_relu_leaky_relu_backward_9)
        /*0014*/ 	.word	0x00000000


	//----- nvinfo : EIATTR_FRAME_SIZE
	.align		4
.L_3:
        /*0018*/ 	.byte	0x04, 0x11
        /*001a*/ 	.short	(.L_5 - .L_4)
	.align		4
.L_4:
        /*001c*/ 	.word	index@(triton_poi_fused_convolution_leaky_relu_leaky_relu_backward_9)
        /*0020*/ 	.word	0x00000000


	//----- nvinfo : EIATTR_MIN_STACK_SIZE
	.align		4
.L_5:
        /*0024*/ 	.byte	0x04, 0x12
        /*0026*/ 	.short	(.L_7 - .L_6)
	.align		4
.L_6:
        /*0028*/ 	.word	index@(triton_poi_fused_convolution_leaky_relu_leaky_relu_backward_9)
        /*002c*/ 	.word	0x00000000
.L_7:


//--------------------- .nv.info.triton_poi_fused_convolution_leaky_relu_leaky_relu_backward_9 --------------------------
	.section	.nv.info.triton_poi_fused_convolution_leaky_relu_leaky_relu_backward_9,"",@"SHT_CUDA_INFO"
	.sectionflags	@""
	.align	4


	//----- nvinfo : EIATTR_CUDA_API_VERSION
	.align		4
        /*0000*/ 	.byte	0x04, 0x37
        /*0002*/ 	.short	(.L_9 - .L_8)
.L_8:
        /*0004*/ 	.word	0x0000007c


	//----- nvinfo : EIATTR_KPARAM_INFO
	.align		4
.L_9:
        /*0008*/ 	.byte	0x04, 0x17
        /*000a*/ 	.short	(.L_11 - .L_10)
.L_10:
        /*000c*/ 	.word	0x00000000
        /*0010*/ 	.short	0x0003
        /*0012*/ 	.short	0x0018
        /*0014*/ 	.byte	0x00, 0xf0, 0x11, 0x00


	//----- nvinfo : EIATTR_KPARAM_INFO
	.align		4
.L_11:
        /*0018*/ 	.byte	0x04, 0x17
        /*001a*/ 	.short	(.L_13 - .L_12)
.L_12:
        /*001c*/ 	.word	0x00000000
        /*0020*/ 	.short	0x0002
        /*0022*/ 	.short	0x0010
        /*0024*/ 	.byte	0x00, 0xf4, 0x21, 0x00


	//----- nvinfo : EIATTR_KPARAM_INFO
	.align		4
.L_13:
        /*0028*/ 	.byte	0x04, 0x17
        /*002a*/ 	.short	(.L_15 - .L_14)
.L_14:
        /*002c*/ 	.word	0x00000000
        /*0030*/ 	.short	0x0001
        /*0032*/ 	.short	0x0008
        /*0034*/ 	.byte	0x00, 0xf4, 0x21, 0x00


	//----- nvinfo : EIATTR_KPARAM_INFO
	.align		4
.L_15:
        /*0038*/ 	.byte	0x04, 0x17
        /*003a*/ 	.short	(.L_17 - .L_16)
.L_16:
        /*003c*/ 	.word	0x00000000
        /*0040*/ 	.short	0x0000
        /*0042*/ 	.short	0x0000
        /*0044*/ 	.byte	0x00, 0xf4, 0x21, 0x00


	//----- nvinfo : EIATTR_SPARSE_MMA_MASK
	.align		4
.L_17:
        /*0048*/ 	.byte	0x03, 0x50
        /*004a*/ 	.short	0x0000


	//----- nvinfo : EIATTR_MAXREG_COUNT
	.align		4
        /*004c*/ 	.byte	0x03, 0x1b
        /*004e*/ 	.short	0x00ff


	//----- nvinfo : EIATTR_EXIT_INSTR_OFFSETS
	.align		4
        /*0050*/ 	.byte	0x04, 0x1c
        /*0052*/ 	.short	(.L_19 - .L_18)


	//   ....[0]....
.L_18:
        /*0054*/ 	.word	0x00000240


	//----- nvinfo : EIATTR_REQNTID
	.align		4
.L_19:
        /*0058*/ 	.byte	0x04, 0x10
        /*005a*/ 	.short	(.L_21 - .L_20)
.L_20:
        /*005c*/ 	.word	0x00000080
        /*0060*/ 	.word	0x00000001
        /*0064*/ 	.word	0x00000001


	//----- nvinfo : EIATTR_CBANK_PARAM_SIZE
	.align		4
.L_21:
        /*0068*/ 	.byte	0x03, 0x19
        /*006a*/ 	.short	0x001c


	//----- nvinfo : EIATTR_PARAM_CBANK
	.align		4
        /*006c*/ 	.byte	0x04, 0x0a
        /*006e*/ 	.short	(.L_23 - .L_22)
	.align		4
.L_22:
        /*0070*/ 	.word	index@(.nv.constant0.triton_poi_fused_convolution_leaky_relu_leaky_relu_backward_9)
        /*0074*/ 	.short	0x0210
        /*0076*/ 	.short	0x001c


	//----- nvinfo : EIATTR_SW_WAR
	.align		4
.L_23:
        /*0078*/ 	.byte	0x04, 0x36
        /*007a*/ 	.short	(.L_25 - .L_24)
.L_24:
        /*007c*/ 	.word	0x00000008
.L_25:


//--------------------- .nv.callgraph             --------------------------
	.section	.nv.callgraph,"",@"SHT_CUDA_CALLGRAPH"
	.align	4
	.sectionentsize	8
	.align		4
        /*0000*/ 	.word	0x00000000
	.align		4
        /*0004*/ 	.word	0xffffffff
	.align		4
        /*0008*/ 	.word	0x00000000
	.align		4
        /*000c*/ 	.word	0xfffffffe
	.align		4
        /*0010*/ 	.word	0x00000000
	.align		4
        /*0014*/ 	.word	0xfffffffd
	.align		4
        /*0018*/ 	.word	0x00000000
	.align		4
        /*001c*/ 	.word	0xfffffffc


//--------------------- .text.triton_poi_fused_convolution_leaky_relu_leaky_relu_backward_9 --------------------------
	.section	.text.triton_poi_fused_convolution_leaky_relu_leaky_relu_backward_9,"ax",@progbits
	.align	128
        .global         triton_poi_fused_convolution_leaky_relu_leaky_relu_backward_9
        .type           triton_poi_fused_convolution_leaky_relu_leaky_relu_backward_9,@function
        .size           triton_poi_fused_convolution_leaky_relu_leaky_relu_backward_9,(.L_x_1 - triton_poi_fused_convolution_leaky_relu_leaky_relu_backward_9)
        .other          triton_poi_fused_convolution_leaky_relu_leaky_relu_backward_9,@"STO_CUDA_ENTRY STV_DEFAULT"
triton_poi_fused_convolution_leaky_relu_leaky_relu_backward_9:
.text.triton_poi_fused_convolution_leaky_relu_leaky_relu_backward_9:
[----:B------:R-:W-:Y:S01]  /*0000*/  LDC R1, c[0x0][0x28] ;  /* 0x00000a00ff017b82 */ /* 0x000fe20000000800 */
[----:B------:R-:W1:Y:S07]  /*0010*/  S2R R0, SR_TID.X ;  /* 0x0000000000007919 */ /* 0x000e6e0000002100 */
[----:B------:R-:W2:Y:S01]  /*0020*/  LDC.64 R2, c[0x0][0x210] ;  /* 0x00008400ff027b82 */ /* 0x000ea20000000a00 */
[----:B------:R-:W-:Y:S01]  /*0030*/  ULDC.64 UR4, c[0x0][0x208] ;  /* 0x0000820000047ab9 */ /* 0x000fe20000000a00 */
[----:B------:R-:W-:Y:S01]  /*0040*/  ULDC.64 UR6, c[0x0][0x220] ;  /* 0x0000880000067ab9 */ /* 0x000fe20000000a00 */
[----:B------:R-:W3:Y:S05]  /*0050*/  S2R R7, SR_CTAID.X ;  /* 0x0000000000077919 */ /* 0x000eea0000002500 */
[----:B------:R-:W4:Y:S01]  /*0060*/  LDC.64 R4, c[0x0][0x218] ;  /* 0x00008600ff047b82 */ /* 0x000f220000000a00 */
[----:B-1----:R-:W-:Y:S01]  /*0070*/  IMAD.SHL.U32 R0, R0, 0x2, RZ ;  /* 0x0000000200007824 */ /* 0x002fe200078e00ff */
[----:B---3--:R-:W-:-:S04]  /*0080*/  SHF.R.S32.HI R6, RZ, 0x17, R7 ;  /* 0x00000017ff067819 */ /* 0x008fc80000011407 */
[----:B------:R-:W-:Y:S02]  /*0090*/  LOP3.LUT R0, R0, 0xfe, RZ, 0xc0, !PT ;  /* 0x000000fe00007812 */ /* 0x000fe400078ec0ff */
[----:B------:R-:W-:-:S03]  /*00a0*/  SGXT R6, R6, 0x1 ;  /* 0x000000010606781a */ /* 0x000fc60000000200 */
[----:B------:R-:W-:-:S04]  /*00b0*/  IMAD R7, R7, 0x100, R0 ;  /* 0x0000010007077824 */ /* 0x000fc800078e0200 */
[----:B--2---:R-:W-:Y:S01]  /*00c0*/  IMAD.WIDE R2, R7, 0x4, R2 ;  /* 0x0000000407027825 */ /* 0x004fe200078e0202 */
[----:B------:R-:W-:-:S04]  /*00d0*/  LEA.HI R6, R6, R7, RZ, 0x2 ;  /* 0x0000000706067211 */ /* 0x000fc800078f10ff */
[--C-:B------:R-:W-:Y:S01]  /*00e0*/  SHF.R.S32.HI R0, RZ, 0x2, R6.reuse ;  /* 0x00000002ff007819 */ /* 0x100fe20000011406 */
[----:B------:R-:W2:Y:S01]  /*00f0*/  LDG.E.64 R2, desc[UR4][R2.64] ;  /* 0x0000000402027981 */ /* 0x000ea2000c1e1b00 */
[----:B------:R-:W-:-:S04]  /*0100*/  SHF.R.S32.HI R9, RZ, 0x1f, R6 ;  /* 0x0000001fff097819 */ /* 0x000fc80000011406 */
[----:B------:R-:W-:-:S04]  /*0110*/  LEA.HI R9, R9, R0, RZ, 0x9 ;  /* 0x0000000009097211 */ /* 0x000fc800078f48ff */
[----:B------:R-:W-:-:S05]  /*0120*/  LOP3.LUT R9, R9, 0xfffffe00, RZ, 0xc0, !PT ;  /* 0xfffffe0009097812 */ /* 0x000fca00078ec0ff */
[----:B------:R-:W-:-:S04]  /*0130*/  IMAD.IADD R9, R0, 0x1, -R9 ;  /* 0x0000000100097824 */ /* 0x000fc800078e0a09 */
[----:B----4-:R-:W-:-:S06]  /*0140*/  IMAD.WIDE R4, R9, 0x4, R4 ;  /* 0x0000000409047825 */ /* 0x010fcc00078e0204 */
[----:B------:R-:W2:Y:S02]  /*0150*/  LDG.E.EL R4, desc[UR4][R4.64] ;  /* 0x0000000404047981 */ /* 0x000ea4000c2e1900 */
[CC--:B--2---:R-:W-:Y:S02]  /*0160*/  FSETP.GT.AND P1, PT, R2.reuse, -R4.reuse, PT ;  /* 0x800000040200720b */ /* 0x0c4fe40003f24000 */
[C---:B------:R-:W-:Y:S01]  /*0170*/  FSETP.GT.AND P0, PT, R3.reuse, -R4, PT ;  /* 0x800000040300720b */ /* 0x040fe20003f04000 */
[--C-:B------:R-:W-:Y:S01]  /*0180*/  FADD R0, R2, R4.reuse ;  /* 0x0000000402007221 */ /* 0x100fe20000000000 */
[----:B------:R-:W-:-:S09]  /*0190*/  FADD R6, R3, R4 ;  /* 0x0000000403067221 */ /* 0x000fd20000000000 */
[----:B------:R-:W-:Y:S02]  /*01a0*/  @!P1 FMUL R0, R0, 0.10000000149011611938 ;  /* 0x3dcccccd00009820 */ /* 0x000fe40000400000 */
[----:B------:R-:W-:-:S03]  /*01b0*/  @!P0 FMUL R6, R6, 0.10000000149011611938 ;  /* 0x3dcccccd06068820 */ /* 0x000fc60000400000 */
[----:B------:R-:W-:Y:S02]  /*01c0*/  FSETP.GT.AND P1, PT, R0, RZ, PT ;  /* 0x000000ff0000720b */ /* 0x000fe40003f24000 */
[----:B------:R-:W-:Y:S02]  /*01d0*/  FSETP.GT.AND P0, PT, R6, RZ, PT ;  /* 0x000000ff0600720b */ /* 0x000fe40003f04000 */
[----:B------:R-:W-:Y:S02]  /*01e0*/  SEL R0, RZ, 0x1, !P1 ;  /* 0x00000001ff007807 */ /* 0x000fe40004800000 */
[----:B------:R-:W-:Y:S02]  /*01f0*/  SEL R5, RZ, 0x100, !P0 ;  /* 0x00000100ff057807 */ /* 0x000fe40004000000 */
[----:B------:R-:W-:-:S03]  /*0200*/  IADD3 R2, P2, R7, UR6, RZ ;  /* 0x0000000607027c10 */ /* 0x000fc6000ff5e0ff */
[----:B------:R-:W-:Y:S01]  /*0210*/  IMAD.IADD R5, R0, 0x1, R5 ;  /* 0x0000000100057824 */ /* 0x000fe200078e0205 */
[----:B------:R-:W-:-:S05]  /*0220*/  LEA.HI.X.SX32 R3, R7, UR7, 0x1, P2 ;  /* 0x0000000707037c11 */ /* 0x000fca00090f0eff */
[----:B------:R-:W-:Y:S01]  /*0230*/  STG.E.U16 desc[UR4][R2.64], R5 ;  /* 0x0000000502007986 */ /* 0x000fe2000c101504 */
[----:B------:R-:W-:Y:S05]  /*0240*/  EXIT ;  /* 0x000000000000794d */ /* 0x000fea0003800000 */
.L_x_0:
[----:B------:R-:W-:-:S00]  /*0250*/  BRA `(.L_x_0) ;  /* 0xfffffffc00fc7947 */ /* 0x000fc0000383ffff */
[----:B------:R-:W-:-:S00]  /*0260*/  NOP ;  /* 0x0000000000007918 */ /* 0x000fc00000000000 */
        /* <DEDUP_REMOVED lines=9> */
.L_x_1:


//--------------------- .nv.constant0.triton_poi_fused_convolution_leaky_relu_leaky_relu_backward_9 --------------------------
	.section	.nv.constant0.triton_poi_fused_convolution_leaky_relu_leaky_relu_backward_9,"a",@progbits
	.sectionflags	@""
	.align	4
.nv.constant0.triton_poi_fused_convolution_leaky_relu_leaky_relu_backward_9:
	.zero		556
